//
// Generated by NVIDIA NVVM Compiler
//
// Compiler Build ID: CL-36424714
// Cuda compilation tools, release 13.0, V13.0.88
// Based on NVVM 20.0.0
//

.version 9.0
.target sm_100
.address_size 64

	// .globl	_Z10cuda_hellov
.extern .func  (.param .b32 func_retval0) vprintf
(
	.param .b64 vprintf_param_0,
	.param .b64 vprintf_param_1
)
;
.global .align 1 .b8 $str[34] = {72, 101, 108, 108, 111, 32, 87, 111, 114, 108, 100, 33, 32, 77, 121, 32, 116, 104, 114, 101, 97, 100, 32, 73, 68, 32, 105, 115, 32, 37, 100, 10, 10};

.visible .entry _Z10cuda_hellov()
{
	.local .align 8 .b8 	__local_depot0[8];
	.reg .b64 	%SP;
	.reg .b64 	%SPL;
	.reg .b32 	%r<4>;
	.reg .b64 	%rd<5>;

	mov.u64 	%SPL, __local_depot0;
	cvta.local.u64 	%SP, %SPL;
	add.u64 	%rd1, %SP, 0;
	add.u64 	%rd2, %SPL, 0;
	mov.u32 	%r1, %tid.x;
	st.local.u32 	[%rd2], %r1;
	mov.u64 	%rd3, $str;
	cvta.global.u64 	%rd4, %rd3;
	{ // callseq 0, 0
	.param .b64 param0;
	st.param.b64 	[param0], %rd4;
	.param .b64 param1;
	st.param.b64 	[param1], %rd1;
	.param .b32 retval0;
	call.uni (retval0), 
	vprintf, 
	(
	param0, 
	param1
	);
	ld.param.b32 	%r2, [retval0];
	} // callseq 0
	ret;

}


// ===== COMPILED SASS (sm_100) =====

	.target	sm_100

	.elftype	@"ET_EXEC"


//--------------------- .note.nv.tkinfo           --------------------------
	.section	.note.nv.tkinfo,"",@"SHT_NOTE"
	.sectionflags	@"SHF_NOTE_NV_TKINFO"
	.tkinfo
        /*0018*/ 	.word	0x00000002
        /*0030*/ 	.string	""
        /*0030*/ 	.string	"ptxas"
        /*0030*/ 	.string	"Cuda compilation tools, release 13.0, V13.0.88"
        /*0030*/ 	.string	"Build cuda_13.0.r13.0/compiler.36424714_0"
        /*0030*/ 	.string	"-arch sm_100 -m 64 "



//--------------------- .note.nv.cuinfo           --------------------------
	.section	.note.nv.cuinfo,"",@"SHT_NOTE"
	.sectionflags	@"SHF_NOTE_NV_CUINFO"
        /*0018*/ 	.short	0x0002
        /*001a*/ 	.short	0x0064
        /*001c*/ 	.short	0x0082
	.zero		2


//--------------------- .nv.info                  --------------------------
	.section	.nv.info,"",@"SHT_CUDA_INFO"
	.align	4


	//----- nvinfo : EIATTR_REGCOUNT
	.align		4
        /*0000*/ 	.byte	0x04, 0x2f
        /*0002*/ 	.short	(.L_2 - .L_1)
	.align		4
.L_1:
        /*0004*/ 	.word	index@(_Z10cuda_hellov)
        /*0008*/ 	.word	0x00000018


	//----- nvinfo : EIATTR_FRAME_SIZE
	.align		4
.L_2:
        /*000c*/ 	.byte	0x04, 0x11
        /*000e*/ 	.short	(.L_4 - .L_3)
	.align		4
.L_3:
        /*0010*/ 	.word	index@(_Z10cuda_hellov)
        /*0014*/ 	.word	0x00000008


	//----- nvinfo : EIATTR_MIN_STACK_SIZE
	.align		4
.L_4:
        /*0018*/ 	.byte	0x04, 0x12
        /*001a*/ 	.short	(.L_6 - .L_5)
	.align		4
.L_5:
        /*001c*/ 	.word	index@(_Z10cuda_hellov)
        /*0020*/ 	.word	0x00000008
.L_6:


//--------------------- .nv.compat                --------------------------
	.section	.nv.compat,"",@"SHT_CUDA_COMPAT_INFO"
	.align	4
        /*0000*/ 	.byte	0x02, 0x09, 0x00, 0x00, 0x02, 0x02, 0x01, 0x00, 0x02, 0x05, 0x05, 0x00, 0x03, 0x07, 0x01, 0x01
        /*0010*/ 	.byte	0x02, 0x03, 0x00, 0x00, 0x02, 0x06, 0x01, 0x00, 0x04, 0x0b, 0x08, 0x00, 0x09, 0x00, 0x00, 0x00
        /*0020*/ 	.byte	0x00, 0x00, 0x00, 0x00


//--------------------- .nv.info._Z10cuda_hellov  --------------------------
	.section	.nv.info._Z10cuda_hellov,"",@"SHT_CUDA_INFO"
	.sectionflags	@""
	.align	4


	//----- nvinfo : EIATTR_CUDA_API_VERSION
	.align		4
        /*0000*/ 	.byte	0x04, 0x37
        /*0002*/ 	.short	(.L_8 - .L_7)
.L_7:
        /*0004*/ 	.word	0x00000082


	//----- nvinfo : EIATTR_SPARSE_MMA_MASK
	.align		4
.L_8:
        /*0008*/ 	.byte	0x03, 0x50
        /*000a*/ 	.short	0x0000


	//----- nvinfo : EIATTR_MAXREG_COUNT
	.align		4
        /*000c*/ 	.byte	0x03, 0x1b
        /*000e*/ 	.short	0x00ff


	//----- nvinfo : EIATTR_EXTERNS
	.align		4
        /*0010*/ 	.byte	0x04, 0x0f
        /*0012*/ 	.short	(.L_10 - .L_9)


	//   ....[0]....
	.align		4
.L_9:
        /*0014*/ 	.word	index@(vprintf)


	//----- nvinfo : EIATTR_MERCURY_ISA_VERSION
	.align		4
.L_10:
        /*0018*/ 	.byte	0x03, 0x5f
        /*001a*/ 	.short	0x0101


	//----- nvinfo : EIATTR_VRC_CTA_INIT_COUNT
	.align		4
        /*001c*/ 	.byte	0x02, 0x4a
	.zero		1
	.zero		1


	//----- nvinfo : EIATTR_SYSCALL_OFFSETS
	.align		4
        /*0020*/ 	.byte	0x04, 0x46
        /*0022*/ 	.short	(.L_12 - .L_11)


	//   ....[0]....
.L_11:
        /*0024*/ 	.word	0x000000e0


	//----- nvinfo : EIATTR_EXIT_INSTR_OFFSETS
	.align		4
.L_12:
        /*0028*/ 	.byte	0x04, 0x1c
        /*002a*/ 	.short	(.L_14 - .L_13)


	//   ....[0]....
.L_13:
        /*002c*/ 	.word	0x000000f0


	//----- nvinfo : EIATTR_SW_WAR
	.align		4
.L_14:
        /*0030*/ 	.byte	0x04, 0x36
        /*0032*/ 	.short	(.L_16 - .L_15)
.L_15:
        /*0034*/ 	.word	0x00000008
.L_16:


//--------------------- .nv.callgraph             --------------------------
	.section	.nv.callgraph,"",@"SHT_CUDA_CALLGRAPH"
	.align	4
	.sectionentsize	8
	.align		4
        /*0000*/ 	.word	0x00000000
	.align		4
        /*0004*/ 	.word	0xffffffff
	.align		4
        /*0008*/ 	.word	index@(_Z10cuda_hellov)
	.align		4
        /*000c*/ 	.word	index@(vprintf)
	.align		4
        /*0010*/ 	.word	0x00000000
	.align		4
        /*0014*/ 	.word	0xfffffffe
	.align		4
        /*0018*/ 	.word	0x00000000
	.align		4
        /*001c*/ 	.word	0xfffffffd
	.align		4
        /*0020*/ 	.word	0x00000000
	.align		4
        /*0024*/ 	.word	0xfffffffc


//--------------------- .nv.constant4             --------------------------
	.section	.nv.constant4,"a",@progbits
	.align	8
	.align		8
.nv.constant4:
        /*0000*/ 	.dword	vprintf
	.align		8
        /*0008*/ 	.dword	$str


//--------------------- .text._Z10cuda_hellov     --------------------------
	.section	.text._Z10cuda_hellov,"ax",@progbits
	.align	128
        .global         _Z10cuda_hellov
        .type           _Z10cuda_hellov,@function
        .size           _Z10cuda_hellov,(.L_x_2 - _Z10cuda_hellov)
        .other          _Z10cuda_hellov,@"STO_CUDA_ENTRY STV_DEFAULT"
_Z10cuda_hellov:
.text._Z10cuda_hellov:
[----:B------:R-:W0:Y:S01]  /*0000*/  LDC R1, c[0x0][0x37c] ;  /* 0x0000df00ff017b82 */ /* 0x000e220000000800 */
[----:B------:R-:W1:Y:S01]  /*0010*/  S2R R8, SR_TID.X ;  /* 0x0000000000087919 */ /* 0x000e620000002100 */
[----:B0-----:R-:W-:Y:S01]  /*0020*/  VIADD R1, R1, 0xfffffff8 ;  /* 0xfffffff801017836 */ /* 0x001fe20000000000 */
[----:B------:R-:W-:Y:S01]  /*0030*/  MOV R0, 0x0 ;  /* 0x0000000000007802 */ /* 0x000fe20000000f00 */
[----:B------:R-:W0:Y:S04]  /*0040*/  LDCU UR4, c[0x0][0x2f8] ;  /* 0x00005f00ff0477ac */ /* 0x000e280008000800 */
[----:B------:R2:W3:Y:S01]  /*0050*/  LDC.64 R2, c[0x4][R0] ;  /* 0x0100000000027b82 */ /* 0x0004e20000000a00 */
[----:B------:R-:W4:Y:S01]  /*0060*/  LDCU.64 UR6, c[0x4][0x8] ;  /* 0x01000100ff0677ac */ /* 0x000f220008000a00 */
[----:B------:R-:W5:Y:S01]  /*0070*/  LDCU UR5, c[0x0][0x2fc] ;  /* 0x00005f80ff0577ac */ /* 0x000f620008000800 */
[----:B0-----:R-:W-:Y:S01]  /*0080*/  IADD3 R6, P0, PT, R1, UR4, RZ ;  /* 0x0000000401067c10 */ /* 0x001fe2000ff1e0ff */
[----:B----4-:R-:W-:Y:S01]  /*0090*/  IMAD.U32 R4, RZ, RZ, UR6 ;  /* 0x00000006ff047e24 */ /* 0x010fe2000f8e00ff */
[----:B------:R-:W-:-:S03]  /*00a0*/  MOV R5, UR7 ;  /* 0x0000000700057c02 */ /* 0x000fc60008000f00 */
[----:B-----5:R-:W-:Y:S01]  /*00b0*/  IMAD.X R7, RZ, RZ, UR5, P0 ;  /* 0x00000005ff077e24 */ /* 0x020fe200080e06ff */
[----:B-1----:R2:W-:Y:S07]  /*00c0*/  STL [R1], R8 ;  /* 0x0000000801007387 */ /* 0x0025ee0000100800 */
[----:B------:R-:W-:-:S07]  /*00d0*/  LEPC R20, `(.L_x_0) ;  /* 0x000000001014794e */ /* 0x000fce0000000000 */
[----:B--23--:R-:W-:Y:S05]  /*00e0*/  CALL.ABS.NOINC R2 ;  /* 0x0000000002007343 */ /* 0x00cfea0003c00000 */
.L_x_0:
[----:B------:R-:W-:Y:S05]  /*00f0*/  EXIT ;  /* 0x000000000000794d */ /* 0x000fea0003800000 */
.L_x_1:
[----:B------:R-:W-:-:S00]  /*0100*/  BRA `(.L_x_1) ;  /* 0xfffffffc00fc7947 */ /* 0x000fc0000383ffff */
[----:B------:R-:W-:-:S00]  /*0110*/  NOP ;  /* 0x0000000000007918 */ /* 0x000fc00000000000 */
        /* <DEDUP_REMOVED lines=14> */
.L_x_2:


//--------------------- .nv.global.init           --------------------------
	.section	.nv.global.init,"aw",@progbits
.nv.global.init:
	.type		$str,@object
	.size		$str,(.L_0 - $str)
$str:
        /*0000*/ 	.byte	0x48, 0x65, 0x6c, 0x6c, 0x6f, 0x20, 0x57, 0x6f, 0x72, 0x6c, 0x64, 0x21, 0x20, 0x4d, 0x79, 0x20
        /*0010*/ 	.byte	0x74, 0x68, 0x72, 0x65, 0x61, 0x64, 0x20, 0x49, 0x44, 0x20, 0x69, 0x73, 0x20, 0x25, 0x64, 0x0a
        /*0020*/ 	.byte	0x0a, 0x00
.L_0:


//--------------------- .nv.shared.reserved.0     --------------------------
	.section	.nv.shared.reserved.0,"aw",@nobits
	.weak		__nv_reservedSMEM_offset_0_alias
	.size		__nv_reservedSMEM_offset_0_alias, 0, 64
	.other		__nv_reservedSMEM_offset_0_alias,@"STO_CUDA_RESERVED_SHARED STV_DEFAULT"
__nv_reservedSMEM_offset_0_alias:
	.zero		0
	.zero		64


//--------------------- .nv.constant0._Z10cuda_hellov --------------------------
	.section	.nv.constant0._Z10cuda_hellov,"a",@progbits
	.sectionflags	@""
	.align	4
.nv.constant0._Z10cuda_hellov:
	.zero		896


//--------------------- SYMBOLS --------------------------

	.type		.nv.reservedSmem.offset0,@object
	.size		.nv.reservedSmem.offset0,0x4
	.type		vprintf,@function
